//
// Generated by NVIDIA NVVM Compiler
//
// Compiler Build ID: CL-36424714
// Cuda compilation tools, release 13.0, V13.0.88
// Based on NVVM 20.0.0
//

.version 9.0
.target sm_100
.address_size 64

	// .globl	_Z10normal_addPfS_i

.visible .entry _Z10normal_addPfS_i(
	.param .u64 .ptr .align 1 _Z10normal_addPfS_i_param_0,
	.param .u64 .ptr .align 1 _Z10normal_addPfS_i_param_1,
	.param .u32 _Z10normal_addPfS_i_param_2
)
{
	.reg .pred 	%p<2>;
	.reg .b32 	%r<6>;
	.reg .b32 	%f<3>;
	.reg .b64 	%rd<8>;

	ld.param.u64 	%rd1, [_Z10normal_addPfS_i_param_0];
	ld.param.u64 	%rd2, [_Z10normal_addPfS_i_param_1];
	ld.param.u32 	%r2, [_Z10normal_addPfS_i_param_2];
	mov.u32 	%r3, %ctaid.x;
	mov.u32 	%r4, %ntid.x;
	mov.u32 	%r5, %tid.x;
	mad.lo.s32 	%r1, %r3, %r4, %r5;
	setp.ge.s32 	%p1, %r1, %r2;
	@%p1 bra 	$L__BB0_2;
	cvta.to.global.u64 	%rd3, %rd1;
	cvta.to.global.u64 	%rd4, %rd2;
	mul.wide.s32 	%rd5, %r1, 4;
	add.s64 	%rd6, %rd3, %rd5;
	ld.global.f32 	%f1, [%rd6];
	add.f32 	%f2, %f1, 0f42C80000;
	add.s64 	%rd7, %rd4, %rd5;
	st.global.f32 	[%rd7], %f2;
$L__BB0_2:
	ret;

}
	// .globl	_Z10offset_addPfS_ii
.visible .entry _Z10offset_addPfS_ii(
	.param .u64 .ptr .align 1 _Z10offset_addPfS_ii_param_0,
	.param .u64 .ptr .align 1 _Z10offset_addPfS_ii_param_1,
	.param .u32 _Z10offset_addPfS_ii_param_2,
	.param .u32 _Z10offset_addPfS_ii_param_3
)
{
	.reg .b32 	%r<7>;
	.reg .b32 	%f<3>;
	.reg .b64 	%rd<8>;

	ld.param.u64 	%rd1, [_Z10offset_addPfS_ii_param_0];
	ld.param.u64 	%rd2, [_Z10offset_addPfS_ii_param_1];
	ld.param.u32 	%r1, [_Z10offset_addPfS_ii_param_3];
	cvta.to.global.u64 	%rd3, %rd2;
	cvta.to.global.u64 	%rd4, %rd1;
	mov.u32 	%r2, %ctaid.x;
	mov.u32 	%r3, %ntid.x;
	mov.u32 	%r4, %tid.x;
	mad.lo.s32 	%r5, %r2, %r3, %r4;
	add.s32 	%r6, %r5, %r1;
	mul.wide.s32 	%rd5, %r6, 4;
	add.s64 	%rd6, %rd4, %rd5;
	ld.global.f32 	%f1, [%rd6];
	add.f32 	%f2, %f1, 0f42C80000;
	add.s64 	%rd7, %rd3, %rd5;
	st.global.f32 	[%rd7], %f2;
	ret;

}
	// .globl	_Z11strided_addPfS_ii
.visible .entry _Z11strided_addPfS_ii(
	.param .u64 .ptr .align 1 _Z11strided_addPfS_ii_param_0,
	.param .u64 .ptr .align 1 _Z11strided_addPfS_ii_param_1,
	.param .u32 _Z11strided_addPfS_ii_param_2,
	.param .u32 _Z11strided_addPfS_ii_param_3
)
{
	.reg .b32 	%r<7>;
	.reg .b32 	%f<3>;
	.reg .b64 	%rd<8>;

	ld.param.u64 	%rd1, [_Z11strided_addPfS_ii_param_0];
	ld.param.u64 	%rd2, [_Z11strided_addPfS_ii_param_1];
	ld.param.u32 	%r1, [_Z11strided_addPfS_ii_param_3];
	cvta.to.global.u64 	%rd3, %rd2;
	cvta.to.global.u64 	%rd4, %rd1;
	mov.u32 	%r2, %ctaid.x;
	mov.u32 	%r3, %ntid.x;
	mov.u32 	%r4, %tid.x;
	mad.lo.s32 	%r5, %r2, %r3, %r4;
	mul.lo.s32 	%r6, %r1, %r5;
	mul.wide.s32 	%rd5, %r6, 4;
	add.s64 	%rd6, %rd4, %rd5;
	ld.global.f32 	%f1, [%rd6];
	add.f32 	%f2, %f1, 0f42C80000;
	add.s64 	%rd7, %rd3, %rd5;
	st.global.f32 	[%rd7], %f2;
	ret;

}


// ===== COMPILED SASS (sm_100) =====

	.target	sm_100

	.elftype	@"ET_EXEC"


//--------------------- .note.nv.tkinfo           --------------------------
	.section	.note.nv.tkinfo,"",@"SHT_NOTE"
	.sectionflags	@"SHF_NOTE_NV_TKINFO"
	.tkinfo
        /*0018*/ 	.word	0x00000002
        /*0030*/ 	.string	""
        /*0030*/ 	.string	"ptxas"
        /*0030*/ 	.string	"Cuda compilation tools, release 13.0, V13.0.88"
        /*0030*/ 	.string	"Build cuda_13.0.r13.0/compiler.36424714_0"
        /*0030*/ 	.string	"-arch sm_100 -m 64 "



//--------------------- .note.nv.cuinfo           --------------------------
	.section	.note.nv.cuinfo,"",@"SHT_NOTE"
	.sectionflags	@"SHF_NOTE_NV_CUINFO"
        /*0018*/ 	.short	0x0002
        /*001a*/ 	.short	0x0064
        /*001c*/ 	.short	0x0082
	.zero		2


//--------------------- .nv.info                  --------------------------
	.section	.nv.info,"",@"SHT_CUDA_INFO"
	.align	4


	//----- nvinfo : EIATTR_REGCOUNT
	.align		4
        /*0000*/ 	.byte	0x04, 0x2f
        /*0002*/ 	.short	(.L_1 - .L_0)
	.align		4
.L_0:
        /*0004*/ 	.word	index@(_Z10normal_addPfS_i)
        /*0008*/ 	.word	0x0000000a


	//----- nvinfo : EIATTR_FRAME_SIZE
	.align		4
.L_1:
        /*000c*/ 	.byte	0x04, 0x11
        /*000e*/ 	.short	(.L_3 - .L_2)
	.align		4
.L_2:
        /*0010*/ 	.word	index@(_Z10normal_addPfS_i)
        /*0014*/ 	.word	0x00000000


	//----- nvinfo : EIATTR_REGCOUNT
	.align		4
.L_3:
        /*0018*/ 	.byte	0x04, 0x2f
        /*001a*/ 	.short	(.L_5 - .L_4)
	.align		4
.L_4:
        /*001c*/ 	.word	index@(_Z10offset_addPfS_ii)
        /*0020*/ 	.word	0x0000000a


	//----- nvinfo : EIATTR_FRAME_SIZE
	.align		4
.L_5:
        /*0024*/ 	.byte	0x04, 0x11
        /*0026*/ 	.short	(.L_7 - .L_6)
	.align		4
.L_6:
        /*0028*/ 	.word	index@(_Z10offset_addPfS_ii)
        /*002c*/ 	.word	0x00000000


	//----- nvinfo : EIATTR_REGCOUNT
	.align		4
.L_7:
        /*0030*/ 	.byte	0x04, 0x2f
        /*0032*/ 	.short	(.L_9 - .L_8)
	.align		4
.L_8:
        /*0034*/ 	.word	index@(_Z11strided_addPfS_ii)
        /*0038*/ 	.word	0x0000000a


	//----- nvinfo : EIATTR_FRAME_SIZE
	.align		4
.L_9:
        /*003c*/ 	.byte	0x04, 0x11
        /*003e*/ 	.short	(.L_11 - .L_10)
	.align		4
.L_10:
        /*0040*/ 	.word	index@(_Z11strided_addPfS_ii)
        /*0044*/ 	.word	0x00000000


	//----- nvinfo : EIATTR_MIN_STACK_SIZE
	.align		4
.L_11:
        /*0048*/ 	.byte	0x04, 0x12
        /*004a*/ 	.short	(.L_13 - .L_12)
	.align		4
.L_12:
        /*004c*/ 	.word	index@(_Z11strided_addPfS_ii)
        /*0050*/ 	.word	0x00000000


	//----- nvinfo : EIATTR_MIN_STACK_SIZE
	.align		4
.L_13:
        /*0054*/ 	.byte	0x04, 0x12
        /*0056*/ 	.short	(.L_15 - .L_14)
	.align		4
.L_14:
        /*0058*/ 	.word	index@(_Z10offset_addPfS_ii)
        /*005c*/ 	.word	0x00000000


	//----- nvinfo : EIATTR_MIN_STACK_SIZE
	.align		4
.L_15:
        /*0060*/ 	.byte	0x04, 0x12
        /*0062*/ 	.short	(.L_17 - .L_16)
	.align		4
.L_16:
        /*0064*/ 	.word	index@(_Z10normal_addPfS_i)
        /*0068*/ 	.word	0x00000000
.L_17:


//--------------------- .nv.compat                --------------------------
	.section	.nv.compat,"",@"SHT_CUDA_COMPAT_INFO"
	.align	4
        /*0000*/ 	.byte	0x02, 0x09, 0x00, 0x00, 0x02, 0x02, 0x01, 0x00, 0x02, 0x05, 0x05, 0x00, 0x03, 0x07, 0x01, 0x01
        /*0010*/ 	.byte	0x02, 0x03, 0x00, 0x00, 0x02, 0x06, 0x01, 0x00, 0x04, 0x0b, 0x08, 0x00, 0x09, 0x00, 0x00, 0x00
        /*0020*/ 	.byte	0x00, 0x00, 0x00, 0x00


//--------------------- .nv.info._Z11strided_addPfS_ii --------------------------
	.section	.nv.info._Z11strided_addPfS_ii,"",@"SHT_CUDA_INFO"
	.sectionflags	@""
	.align	4


	//----- nvinfo : EIATTR_CUDA_API_VERSION
	.align		4
        /*0000*/ 	.byte	0x04, 0x37
        /*0002*/ 	.short	(.L_19 - .L_18)
.L_18:
        /*0004*/ 	.word	0x00000082


	//----- nvinfo : EIATTR_KPARAM_INFO
	.align		4
.L_19:
        /*0008*/ 	.byte	0x04, 0x17
        /*000a*/ 	.short	(.L_21 - .L_20)
.L_20:
        /*000c*/ 	.word	0x00000000
        /*0010*/ 	.short	0x0003
        /*0012*/ 	.short	0x0014
        /*0014*/ 	.byte	0x00, 0xf0, 0x11, 0x00


	//----- nvinfo : EIATTR_KPARAM_INFO
	.align		4
.L_21:
        /*0018*/ 	.byte	0x04, 0x17
        /*001a*/ 	.short	(.L_23 - .L_22)
.L_22:
        /*001c*/ 	.word	0x00000000
        /*0020*/ 	.short	0x0002
        /*0022*/ 	.short	0x0010
        /*0024*/ 	.byte	0x00, 0xf0, 0x11, 0x00


	//----- nvinfo : EIATTR_KPARAM_INFO
	.align		4
.L_23:
        /*0028*/ 	.byte	0x04, 0x17
        /*002a*/ 	.short	(.L_25 - .L_24)
.L_24:
        /*002c*/ 	.word	0x00000000
        /*0030*/ 	.short	0x0001
        /*0032*/ 	.short	0x0008
        /*0034*/ 	.byte	0x00, 0xf5, 0x21, 0x00


	//----- nvinfo : EIATTR_KPARAM_INFO
	.align		4
.L_25:
        /*0038*/ 	.byte	0x04, 0x17
        /*003a*/ 	.short	(.L_27 - .L_26)
.L_26:
        /*003c*/ 	.word	0x00000000
        /*0040*/ 	.short	0x0000
        /*0042*/ 	.short	0x0000
        /*0044*/ 	.byte	0x00, 0xf5, 0x21, 0x00


	//----- nvinfo : EIATTR_SPARSE_MMA_MASK
	.align		4
.L_27:
        /*0048*/ 	.byte	0x03, 0x50
        /*004a*/ 	.short	0x0000


	//----- nvinfo : EIATTR_MAXREG_COUNT
	.align		4
        /*004c*/ 	.byte	0x03, 0x1b
        /*004e*/ 	.short	0x00ff


	//----- nvinfo : EIATTR_MERCURY_ISA_VERSION
	.align		4
        /*0050*/ 	.byte	0x03, 0x5f
        /*0052*/ 	.short	0x0101


	//----- nvinfo : EIATTR_VRC_CTA_INIT_COUNT
	.align		4
        /*0054*/ 	.byte	0x02, 0x4a
	.zero		1
	.zero		1


	//----- nvinfo : EIATTR_EXIT_INSTR_OFFSETS
	.align		4
        /*0058*/ 	.byte	0x04, 0x1c
        /*005a*/ 	.short	(.L_29 - .L_28)


	//   ....[0]....
.L_28:
        /*005c*/ 	.word	0x000000f0


	//----- nvinfo : EIATTR_CBANK_PARAM_SIZE
	.align		4
.L_29:
        /*0060*/ 	.byte	0x03, 0x19
        /*0062*/ 	.short	0x0018


	//----- nvinfo : EIATTR_PARAM_CBANK
	.align		4
        /*0064*/ 	.byte	0x04, 0x0a
        /*0066*/ 	.short	(.L_31 - .L_30)
	.align		4
.L_30:
        /*0068*/ 	.word	index@(.nv.constant0._Z11strided_addPfS_ii)
        /*006c*/ 	.short	0x0380
        /*006e*/ 	.short	0x0018


	//----- nvinfo : EIATTR_SW_WAR
	.align		4
.L_31:
        /*0070*/ 	.byte	0x04, 0x36
        /*0072*/ 	.short	(.L_33 - .L_32)
.L_32:
        /*0074*/ 	.word	0x00000008
.L_33:


//--------------------- .nv.info._Z10offset_addPfS_ii --------------------------
	.section	.nv.info._Z10offset_addPfS_ii,"",@"SHT_CUDA_INFO"
	.sectionflags	@""
	.align	4


	//----- nvinfo : EIATTR_CUDA_API_VERSION
	.align		4
        /*0000*/ 	.byte	0x04, 0x37
        /*0002*/ 	.short	(.L_35 - .L_34)
.L_34:
        /*0004*/ 	.word	0x00000082


	//----- nvinfo : EIATTR_KPARAM_INFO
	.align		4
.L_35:
        /*0008*/ 	.byte	0x04, 0x17
        /*000a*/ 	.short	(.L_37 - .L_36)
.L_36:
        /*000c*/ 	.word	0x00000000
        /*0010*/ 	.short	0x0003
        /*0012*/ 	.short	0x0014
        /*0014*/ 	.byte	0x00, 0xf0, 0x11, 0x00


	//----- nvinfo : EIATTR_KPARAM_INFO
	.align		4
.L_37:
        /*0018*/ 	.byte	0x04, 0x17
        /*001a*/ 	.short	(.L_39 - .L_38)
.L_38:
        /*001c*/ 	.word	0x00000000
        /*0020*/ 	.short	0x0002
        /*0022*/ 	.short	0x0010
        /*0024*/ 	.byte	0x00, 0xf0, 0x11, 0x00


	//----- nvinfo : EIATTR_KPARAM_INFO
	.align		4
.L_39:
        /*0028*/ 	.byte	0x04, 0x17
        /*002a*/ 	.short	(.L_41 - .L_40)
.L_40:
        /*002c*/ 	.word	0x00000000
        /*0030*/ 	.short	0x0001
        /*0032*/ 	.short	0x0008
        /*0034*/ 	.byte	0x00, 0xf5, 0x21, 0x00


	//----- nvinfo : EIATTR_KPARAM_INFO
	.align		4
.L_41:
        /*0038*/ 	.byte	0x04, 0x17
        /*003a*/ 	.short	(.L_43 - .L_42)
.L_42:
        /*003c*/ 	.word	0x00000000
        /*0040*/ 	.short	0x0000
        /*0042*/ 	.short	0x0000
        /*0044*/ 	.byte	0x00, 0xf5, 0x21, 0x00


	//----- nvinfo : EIATTR_SPARSE_MMA_MASK
	.align		4
.L_43:
        /*0048*/ 	.byte	0x03, 0x50
        /*004a*/ 	.short	0x0000


	//----- nvinfo : EIATTR_MAXREG_COUNT
	.align		4
        /*004c*/ 	.byte	0x03, 0x1b
        /*004e*/ 	.short	0x00ff


	//----- nvinfo : EIATTR_MERCURY_ISA_VERSION
	.align		4
        /*0050*/ 	.byte	0x03, 0x5f
        /*0052*/ 	.short	0x0101


	//----- nvinfo : EIATTR_VRC_CTA_INIT_COUNT
	.align		4
        /*0054*/ 	.byte	0x02, 0x4a
	.zero		1
	.zero		1


	//----- nvinfo : EIATTR_EXIT_INSTR_OFFSETS
	.align		4
        /*0058*/ 	.byte	0x04, 0x1c
        /*005a*/ 	.short	(.L_45 - .L_44)


	//   ....[0]....
.L_44:
        /*005c*/ 	.word	0x000000f0


	//----- nvinfo : EIATTR_CBANK_PARAM_SIZE
	.align		4
.L_45:
        /*0060*/ 	.byte	0x03, 0x19
        /*0062*/ 	.short	0x0018


	//----- nvinfo : EIATTR_PARAM_CBANK
	.align		4
        /*0064*/ 	.byte	0x04, 0x0a
        /*0066*/ 	.short	(.L_47 - .L_46)
	.align		4
.L_46:
        /*0068*/ 	.word	index@(.nv.constant0._Z10offset_addPfS_ii)
        /*006c*/ 	.short	0x0380
        /*006e*/ 	.short	0x0018


	//----- nvinfo : EIATTR_SW_WAR
	.align		4
.L_47:
        /*0070*/ 	.byte	0x04, 0x36
        /*0072*/ 	.short	(.L_49 - .L_48)
.L_48:
        /*0074*/ 	.word	0x00000008
.L_49:


//--------------------- .nv.info._Z10normal_addPfS_i --------------------------
	.section	.nv.info._Z10normal_addPfS_i,"",@"SHT_CUDA_INFO"
	.sectionflags	@""
	.align	4


	//----- nvinfo : EIATTR_CUDA_API_VERSION
	.align		4
        /*0000*/ 	.byte	0x04, 0x37
        /*0002*/ 	.short	(.L_51 - .L_50)
.L_50:
        /*0004*/ 	.word	0x00000082


	//----- nvinfo : EIATTR_KPARAM_INFO
	.align		4
.L_51:
        /*0008*/ 	.byte	0x04, 0x17
        /*000a*/ 	.short	(.L_53 - .L_52)
.L_52:
        /*000c*/ 	.word	0x00000000
        /*0010*/ 	.short	0x0002
        /*0012*/ 	.short	0x0010
        /*0014*/ 	.byte	0x00, 0xf0, 0x11, 0x00


	//----- nvinfo : EIATTR_KPARAM_INFO
	.align		4
.L_53:
        /*0018*/ 	.byte	0x04, 0x17
        /*001a*/ 	.short	(.L_55 - .L_54)
.L_54:
        /*001c*/ 	.word	0x00000000
        /*0020*/ 	.short	0x0001
        /*0022*/ 	.short	0x0008
        /*0024*/ 	.byte	0x00, 0xf5, 0x21, 0x00


	//----- nvinfo : EIATTR_KPARAM_INFO
	.align		4
.L_55:
        /*0028*/ 	.byte	0x04, 0x17
        /*002a*/ 	.short	(.L_57 - .L_56)
.L_56:
        /*002c*/ 	.word	0x00000000
        /*0030*/ 	.short	0x0000
        /*0032*/ 	.short	0x0000
        /*0034*/ 	.byte	0x00, 0xf5, 0x21, 0x00


	//----- nvinfo : EIATTR_SPARSE_MMA_MASK
	.align		4
.L_57:
        /*0038*/ 	.byte	0x03, 0x50
        /*003a*/ 	.short	0x0000


	//----- nvinfo : EIATTR_MAXREG_COUNT
	.align		4
        /*003c*/ 	.byte	0x03, 0x1b
        /*003e*/ 	.short	0x00ff


	//----- nvinfo : EIATTR_MERCURY_ISA_VERSION
	.align		4
        /*0040*/ 	.byte	0x03, 0x5f
        /*0042*/ 	.short	0x0101


	//----- nvinfo : EIATTR_VRC_CTA_INIT_COUNT
	.align		4
        /*0044*/ 	.byte	0x02, 0x4a
	.zero		1
	.zero		1


	//----- nvinfo : EIATTR_EXIT_INSTR_OFFSETS
	.align		4
        /*0048*/ 	.byte	0x04, 0x1c
        /*004a*/ 	.short	(.L_59 - .L_58)


	//   ....[0]....
.L_58:
        /*004c*/ 	.word	0x00000070


	//   ....[1]....
        /*0050*/ 	.word	0x00000100


	//----- nvinfo : EIATTR_CBANK_PARAM_SIZE
	.align		4
.L_59:
        /*0054*/ 	.byte	0x03, 0x19
        /*0056*/ 	.short	0x0014


	//----- nvinfo : EIATTR_PARAM_CBANK
	.align		4
        /*0058*/ 	.byte	0x04, 0x0a
        /*005a*/ 	.short	(.L_61 - .L_60)
	.align		4
.L_60:
        /*005c*/ 	.word	index@(.nv.constant0._Z10normal_addPfS_i)
        /*0060*/ 	.short	0x0380
        /*0062*/ 	.short	0x0014


	//----- nvinfo : EIATTR_SW_WAR
	.align		4
.L_61:
        /*0064*/ 	.byte	0x04, 0x36
        /*0066*/ 	.short	(.L_63 - .L_62)
.L_62:
        /*0068*/ 	.word	0x00000008
.L_63:


//--------------------- .nv.callgraph             --------------------------
	.section	.nv.callgraph,"",@"SHT_CUDA_CALLGRAPH"
	.align	4
	.sectionentsize	8
	.align		4
        /*0000*/ 	.word	0x00000000
	.align		4
        /*0004*/ 	.word	0xffffffff
	.align		4
        /*0008*/ 	.word	0x00000000
	.align		4
        /*000c*/ 	.word	0xfffffffe
	.align		4
        /*0010*/ 	.word	0x00000000
	.align		4
        /*0014*/ 	.word	0xfffffffd
	.align		4
        /*0018*/ 	.word	0x00000000
	.align		4
        /*001c*/ 	.word	0xfffffffc


//--------------------- .text._Z11strided_addPfS_ii --------------------------
	.section	.text._Z11strided_addPfS_ii,"ax",@progbits
	.align	128
        .global         _Z11strided_addPfS_ii
        .type           _Z11strided_addPfS_ii,@function
        .size           _Z11strided_addPfS_ii,(.L_x_3 - _Z11strided_addPfS_ii)
        .other          _Z11strided_addPfS_ii,@"STO_CUDA_ENTRY STV_DEFAULT"
_Z11strided_addPfS_ii:
.text._Z11strided_addPfS_ii:
[----:B------:R-:W-:Y:S01]  /*0000*/  LDC R1, c[0x0][0x37c] ;  /* 0x0000df00ff017b82 */ /* 0x000fe20000000800 */
[----:B------:R-:W0:Y:S07]  /*0010*/  S2R R5, SR_TID.X ;  /* 0x0000000000057919 */ /* 0x000e2e0000002100 */
[----:B------:R-:W0:Y:S01]  /*0020*/  S2UR UR6, SR_CTAID.X ;  /* 0x00000000000679c3 */ /* 0x000e220000002500 */
[----:B------:R-:W1:Y:S01]  /*0030*/  LDCU UR7, c[0x0][0x394] ;  /* 0x00007280ff0777ac */ /* 0x000e620008000800 */
[----:B------:R-:W2:Y:S06]  /*0040*/  LDCU.64 UR4, c[0x0][0x358] ;  /* 0x00006b00ff0477ac */ /* 0x000eac0008000a00 */
[----:B------:R-:W0:Y:S08]  /*0050*/  LDC R0, c[0x0][0x360] ;  /* 0x0000d800ff007b82 */ /* 0x000e300000000800 */
[----:B------:R-:W3:Y:S01]  /*0060*/  LDC.64 R2, c[0x0][0x380] ;  /* 0x0000e000ff027b82 */ /* 0x000ee20000000a00 */
[----:B0-----:R-:W-:-:S07]  /*0070*/  IMAD R0, R0, UR6, R5 ;  /* 0x0000000600007c24 */ /* 0x001fce000f8e0205 */
[----:B------:R-:W0:Y:S01]  /*0080*/  LDC.64 R4, c[0x0][0x388] ;  /* 0x0000e200ff047b82 */ /* 0x000e220000000a00 */
[----:B-1----:R-:W-:-:S04]  /*0090*/  IMAD R7, R0, UR7, RZ ;  /* 0x0000000700077c24 */ /* 0x002fc8000f8e02ff */
[----:B---3--:R-:W-:-:S06]  /*00a0*/  IMAD.WIDE R2, R7, 0x4, R2 ;  /* 0x0000000407027825 */ /* 0x008fcc00078e0202 */
[----:B--2---:R-:W2:Y:S01]  /*00b0*/  LDG.E R2, desc[UR4][R2.64] ;  /* 0x0000000402027981 */ /* 0x004ea2000c1e1900 */
[----:B0-----:R-:W-:-:S04]  /*00c0*/  IMAD.WIDE R4, R7, 0x4, R4 ;  /* 0x0000000407047825 */ /* 0x001fc800078e0204 */
[----:B--2---:R-:W-:-:S05]  /*00d0*/  FADD R7, R2, 100 ;  /* 0x42c8000002077421 */ /* 0x004fca0000000000 */
[----:B------:R-:W-:Y:S01]  /*00e0*/  STG.E desc[UR4][R4.64], R7 ;  /* 0x0000000704007986 */ /* 0x000fe2000c101904 */
[----:B------:R-:W-:Y:S05]  /*00f0*/  EXIT ;  /* 0x000000000000794d */ /* 0x000fea0003800000 */
.L_x_0:
[----:B------:R-:W-:-:S00]  /*0100*/  BRA `(.L_x_0) ;  /* 0xfffffffc00fc7947 */ /* 0x000fc0000383ffff */
[----:B------:R-:W-:-:S00]  /*0110*/  NOP ;  /* 0x0000000000007918 */ /* 0x000fc00000000000 */
        /* <DEDUP_REMOVED lines=14> */
.L_x_3:


//--------------------- .text._Z10offset_addPfS_ii --------------------------
	.section	.text._Z10offset_addPfS_ii,"ax",@progbits
	.align	128
        .global         _Z10offset_addPfS_ii
        .type           _Z10offset_addPfS_ii,@function
        .size           _Z10offset_addPfS_ii,(.L_x_4 - _Z10offset_addPfS_ii)
        .other          _Z10offset_addPfS_ii,@"STO_CUDA_ENTRY STV_DEFAULT"
_Z10offset_addPfS_ii:
.text._Z10offset_addPfS_ii:
        /* <DEDUP_REMOVED lines=9> */
[----:B-1----:R-:W-:-:S05]  /*0090*/  IADD3 R7, PT, PT, R0, UR7, RZ ;  /* 0x0000000700077c10 */ /* 0x002fca000fffe0ff */
[----:B---3--:R-:W-:-:S06]  /*00a0*/  IMAD.WIDE R2, R7, 0x4, R2 ;  /* 0x0000000407027825 */ /* 0x008fcc00078e0202 */
[----:B--2---:R-:W2:Y:S01]  /*00b0*/  LDG.E R2, desc[UR4][R2.64] ;  /* 0x0000000402027981 */ /* 0x004ea2000c1e1900 */
[----:B0-----:R-:W-:-:S04]  /*00c0*/  IMAD.WIDE R4, R7, 0x4, R4 ;  /* 0x0000000407047825 */ /* 0x001fc800078e0204 */
[----:B--2---:R-:W-:-:S05]  /*00d0*/  FADD R7, R2, 100 ;  /* 0x42c8000002077421 */ /* 0x004fca0000000000 */
[----:B------:R-:W-:Y:S01]  /*00e0*/  STG.E desc[UR4][R4.64], R7 ;  /* 0x0000000704007986 */ /* 0x000fe2000c101904 */
[----:B------:R-:W-:Y:S05]  /*00f0*/  EXIT ;  /* 0x000000000000794d */ /* 0x000fea0003800000 */
.L_x_1:
        /* <DEDUP_REMOVED lines=16> */
.L_x_4:


//--------------------- .text._Z10normal_addPfS_i --------------------------
	.section	.text._Z10normal_addPfS_i,"ax",@progbits
	.align	128
        .global         _Z10normal_addPfS_i
        .type           _Z10normal_addPfS_i,@function
        .size           _Z10normal_addPfS_i,(.L_x_5 - _Z10normal_addPfS_i)
        .other          _Z10normal_addPfS_i,@"STO_CUDA_ENTRY STV_DEFAULT"
_Z10normal_addPfS_i:
.text._Z10normal_addPfS_i:
[----:B------:R-:W-:Y:S01]  /*0000*/  LDC R1, c[0x0][0x37c] ;  /* 0x0000df00ff017b82 */ /* 0x000fe20000000800 */
[----:B------:R-:W0:Y:S07]  /*0010*/  S2R R0, SR_TID.X ;  /* 0x0000000000007919 */ /* 0x000e2e0000002100 */
[----:B------:R-:W0:Y:S01]  /*0020*/  S2UR UR4, SR_CTAID.X ;  /* 0x00000000000479c3 */ /* 0x000e220000002500 */
[----:B------:R-:W1:Y:S07]  /*0030*/  LDCU UR5, c[0x0][0x390] ;  /* 0x00007200ff0577ac */ /* 0x000e6e0008000800 */
[----:B------:R-:W0:Y:S02]  /*0040*/  LDC R7, c[0x0][0x360] ;  /* 0x0000d800ff077b82 */ /* 0x000e240000000800 */
[----:B0-----:R-:W-:-:S05]  /*0050*/  IMAD R7, R7, UR4, R0 ;  /* 0x0000000407077c24 */ /* 0x001fca000f8e0200 */
[----:B-1----:R-:W-:-:S13]  /*0060*/  ISETP.GE.AND P0, PT, R7, UR5, PT ;  /* 0x0000000507007c0c */ /* 0x002fda000bf06270 */
[----:B------:R-:W-:Y:S05]  /*0070*/  @P0 EXIT ;  /* 0x000000000000094d */ /* 0x000fea0003800000 */
[----:B------:R-:W0:Y:S01]  /*0080*/  LDC.64 R2, c[0x0][0x380] ;  /* 0x0000e000ff027b82 */ /* 0x000e220000000a00 */
[----:B------:R-:W1:Y:S07]  /*0090*/  LDCU.64 UR4, c[0x0][0x358] ;  /* 0x00006b00ff0477ac */ /* 0x000e6e0008000a00 */
[----:B------:R-:W2:Y:S01]  /*00a0*/  LDC.64 R4, c[0x0][0x388] ;  /* 0x0000e200ff047b82 */ /* 0x000ea20000000a00 */
[----:B0-----:R-:W-:-:S06]  /*00b0*/  IMAD.WIDE R2, R7, 0x4, R2 ;  /* 0x0000000407027825 */ /* 0x001fcc00078e0202 */
[----:B-1----:R-:W3:Y:S01]  /*00c0*/  LDG.E R2, desc[UR4][R2.64] ;  /* 0x0000000402027981 */ /* 0x002ee2000c1e1900 */
[----:B--2---:R-:W-:-:S04]  /*00d0*/  IMAD.WIDE R4, R7, 0x4, R4 ;  /* 0x0000000407047825 */ /* 0x004fc800078e0204 */
[----:B---3--:R-:W-:-:S05]  /*00e0*/  FADD R7, R2, 100 ;  /* 0x42c8000002077421 */ /* 0x008fca0000000000 */
[----:B------:R-:W-:Y:S01]  /*00f0*/  STG.E desc[UR4][R4.64], R7 ;  /* 0x0000000704007986 */ /* 0x000fe2000c101904 */
[----:B------:R-:W-:Y:S05]  /*0100*/  EXIT ;  /* 0x000000000000794d */ /* 0x000fea0003800000 */
.L_x_2:
        /* <DEDUP_REMOVED lines=15> */
.L_x_5:


//--------------------- .nv.shared.reserved.0     --------------------------
	.section	.nv.shared.reserved.0,"aw",@nobits
	.weak		__nv_reservedSMEM_offset_0_alias
	.size		__nv_reservedSMEM_offset_0_alias, 0, 64
	.other		__nv_reservedSMEM_offset_0_alias,@"STO_CUDA_RESERVED_SHARED STV_DEFAULT"
__nv_reservedSMEM_offset_0_alias:
	.zero		0
	.zero		64


//--------------------- .nv.constant0._Z11strided_addPfS_ii --------------------------
	.section	.nv.constant0._Z11strided_addPfS_ii,"a",@progbits
	.sectionflags	@""
	.align	4
.nv.constant0._Z11strided_addPfS_ii:
	.zero		920


//--------------------- .nv.constant0._Z10offset_addPfS_ii --------------------------
	.section	.nv.constant0._Z10offset_addPfS_ii,"a",@progbits
	.sectionflags	@""
	.align	4
.nv.constant0._Z10offset_addPfS_ii:
	.zero		920


//--------------------- .nv.constant0._Z10normal_addPfS_i --------------------------
	.section	.nv.constant0._Z10normal_addPfS_i,"a",@progbits
	.sectionflags	@""
	.align	4
.nv.constant0._Z10normal_addPfS_i:
	.zero		916


//--------------------- SYMBOLS --------------------------

	.type		.nv.reservedSmem.offset0,@object
	.size		.nv.reservedSmem.offset0,0x4
